//
// Generated by NVIDIA NVVM Compiler
//
// Compiler Build ID: CL-36424714
// Cuda compilation tools, release 13.0, V13.0.88
// Based on NVVM 20.0.0
//

.version 9.0
.target sm_100
.address_size 64

	// .globl	_Z8MultiplyPiS_S_

.visible .entry _Z8MultiplyPiS_S_(
	.param .u64 .ptr .align 1 _Z8MultiplyPiS_S__param_0,
	.param .u64 .ptr .align 1 _Z8MultiplyPiS_S__param_1,
	.param .u64 .ptr .align 1 _Z8MultiplyPiS_S__param_2
)
{
	.reg .pred 	%p<3>;
	.reg .b32 	%r<62>;
	.reg .b64 	%rd<16>;

	ld.param.u64 	%rd5, [_Z8MultiplyPiS_S__param_0];
	ld.param.u64 	%rd6, [_Z8MultiplyPiS_S__param_1];
	ld.param.u64 	%rd7, [_Z8MultiplyPiS_S__param_2];
	mov.u32 	%r8, %ctaid.x;
	mov.u32 	%r9, %ntid.x;
	mov.u32 	%r10, %tid.x;
	mad.lo.s32 	%r1, %r8, %r9, %r10;
	setp.gt.s32 	%p1, %r1, 31;
	@%p1 bra 	$L__BB0_4;
	cvta.to.global.u64 	%rd8, %rd5;
	add.s64 	%rd1, %rd8, 1024;
	cvta.to.global.u64 	%rd9, %rd6;
	add.s64 	%rd15, %rd9, 32;
	mov.b32 	%r60, 0;
	mov.u32 	%r59, %r1;
	mov.u32 	%r61, %r60;
$L__BB0_2:
	mul.wide.s32 	%rd10, %r59, 4;
	add.s64 	%rd11, %rd1, %rd10;
	ld.global.u32 	%r12, [%rd11+-1024];
	ld.global.u32 	%r13, [%rd15+-32];
	mad.lo.s32 	%r14, %r13, %r12, %r61;
	ld.global.u32 	%r15, [%rd11+-896];
	ld.global.u32 	%r16, [%rd15+-28];
	mad.lo.s32 	%r17, %r16, %r15, %r14;
	ld.global.u32 	%r18, [%rd11+-768];
	ld.global.u32 	%r19, [%rd15+-24];
	mad.lo.s32 	%r20, %r19, %r18, %r17;
	ld.global.u32 	%r21, [%rd11+-640];
	ld.global.u32 	%r22, [%rd15+-20];
	mad.lo.s32 	%r23, %r22, %r21, %r20;
	ld.global.u32 	%r24, [%rd11+-512];
	ld.global.u32 	%r25, [%rd15+-16];
	mad.lo.s32 	%r26, %r25, %r24, %r23;
	ld.global.u32 	%r27, [%rd11+-384];
	ld.global.u32 	%r28, [%rd15+-12];
	mad.lo.s32 	%r29, %r28, %r27, %r26;
	ld.global.u32 	%r30, [%rd11+-256];
	ld.global.u32 	%r31, [%rd15+-8];
	mad.lo.s32 	%r32, %r31, %r30, %r29;
	ld.global.u32 	%r33, [%rd11+-128];
	ld.global.u32 	%r34, [%rd15+-4];
	mad.lo.s32 	%r35, %r34, %r33, %r32;
	ld.global.u32 	%r36, [%rd11];
	ld.global.u32 	%r37, [%rd15];
	mad.lo.s32 	%r38, %r37, %r36, %r35;
	ld.global.u32 	%r39, [%rd11+128];
	ld.global.u32 	%r40, [%rd15+4];
	mad.lo.s32 	%r41, %r40, %r39, %r38;
	ld.global.u32 	%r42, [%rd11+256];
	ld.global.u32 	%r43, [%rd15+8];
	mad.lo.s32 	%r44, %r43, %r42, %r41;
	ld.global.u32 	%r45, [%rd11+384];
	ld.global.u32 	%r46, [%rd15+12];
	mad.lo.s32 	%r47, %r46, %r45, %r44;
	ld.global.u32 	%r48, [%rd11+512];
	ld.global.u32 	%r49, [%rd15+16];
	mad.lo.s32 	%r50, %r49, %r48, %r47;
	ld.global.u32 	%r51, [%rd11+640];
	ld.global.u32 	%r52, [%rd15+20];
	mad.lo.s32 	%r53, %r52, %r51, %r50;
	ld.global.u32 	%r54, [%rd11+768];
	ld.global.u32 	%r55, [%rd15+24];
	mad.lo.s32 	%r56, %r55, %r54, %r53;
	ld.global.u32 	%r57, [%rd11+896];
	ld.global.u32 	%r58, [%rd15+28];
	mad.lo.s32 	%r61, %r58, %r57, %r56;
	add.s32 	%r60, %r60, 16;
	add.s32 	%r59, %r59, 512;
	add.s64 	%rd15, %rd15, 64;
	setp.ne.s32 	%p2, %r60, 819200;
	@%p2 bra 	$L__BB0_2;
	cvta.to.global.u64 	%rd12, %rd7;
	mul.wide.s32 	%rd13, %r1, 4;
	add.s64 	%rd14, %rd12, %rd13;
	st.global.u32 	[%rd14], %r61;
$L__BB0_4:
	ret;

}


// ===== COMPILED SASS (sm_100) =====

	.target	sm_100

	.elftype	@"ET_EXEC"


//--------------------- .note.nv.tkinfo           --------------------------
	.section	.note.nv.tkinfo,"",@"SHT_NOTE"
	.sectionflags	@"SHF_NOTE_NV_TKINFO"
	.tkinfo
        /*0018*/ 	.word	0x00000002
        /*0030*/ 	.string	""
        /*0030*/ 	.string	"ptxas"
        /*0030*/ 	.string	"Cuda compilation tools, release 13.0, V13.0.88"
        /*0030*/ 	.string	"Build cuda_13.0.r13.0/compiler.36424714_0"
        /*0030*/ 	.string	"-arch sm_100 -m 64 "



//--------------------- .note.nv.cuinfo           --------------------------
	.section	.note.nv.cuinfo,"",@"SHT_NOTE"
	.sectionflags	@"SHF_NOTE_NV_CUINFO"
        /*0018*/ 	.short	0x0002
        /*001a*/ 	.short	0x0064
        /*001c*/ 	.short	0x0082
	.zero		2


//--------------------- .nv.info                  --------------------------
	.section	.nv.info,"",@"SHT_CUDA_INFO"
	.align	4


	//----- nvinfo : EIATTR_REGCOUNT
	.align		4
        /*0000*/ 	.byte	0x04, 0x2f
        /*0002*/ 	.short	(.L_1 - .L_0)
	.align		4
.L_0:
        /*0004*/ 	.word	index@(_Z8MultiplyPiS_S_)
        /*0008*/ 	.word	0x0000001e


	//----- nvinfo : EIATTR_FRAME_SIZE
	.align		4
.L_1:
        /*000c*/ 	.byte	0x04, 0x11
        /*000e*/ 	.short	(.L_3 - .L_2)
	.align		4
.L_2:
        /*0010*/ 	.word	index@(_Z8MultiplyPiS_S_)
        /*0014*/ 	.word	0x00000000


	//----- nvinfo : EIATTR_MIN_STACK_SIZE
	.align		4
.L_3:
        /*0018*/ 	.byte	0x04, 0x12
        /*001a*/ 	.short	(.L_5 - .L_4)
	.align		4
.L_4:
        /*001c*/ 	.word	index@(_Z8MultiplyPiS_S_)
        /*0020*/ 	.word	0x00000000
.L_5:


//--------------------- .nv.compat                --------------------------
	.section	.nv.compat,"",@"SHT_CUDA_COMPAT_INFO"
	.align	4
        /*0000*/ 	.byte	0x02, 0x09, 0x00, 0x00, 0x02, 0x02, 0x01, 0x00, 0x02, 0x05, 0x05, 0x00, 0x03, 0x07, 0x01, 0x01
        /*0010*/ 	.byte	0x02, 0x03, 0x00, 0x00, 0x02, 0x06, 0x01, 0x00, 0x04, 0x0b, 0x08, 0x00, 0x09, 0x00, 0x00, 0x00
        /*0020*/ 	.byte	0x00, 0x00, 0x00, 0x00


//--------------------- .nv.info._Z8MultiplyPiS_S_ --------------------------
	.section	.nv.info._Z8MultiplyPiS_S_,"",@"SHT_CUDA_INFO"
	.sectionflags	@""
	.align	4


	//----- nvinfo : EIATTR_CUDA_API_VERSION
	.align		4
        /*0000*/ 	.byte	0x04, 0x37
        /*0002*/ 	.short	(.L_7 - .L_6)
.L_6:
        /*0004*/ 	.word	0x00000082


	//----- nvinfo : EIATTR_KPARAM_INFO
	.align		4
.L_7:
        /*0008*/ 	.byte	0x04, 0x17
        /*000a*/ 	.short	(.L_9 - .L_8)
.L_8:
        /*000c*/ 	.word	0x00000000
        /*0010*/ 	.short	0x0002
        /*0012*/ 	.short	0x0010
        /*0014*/ 	.byte	0x00, 0xf5, 0x21, 0x00


	//----- nvinfo : EIATTR_KPARAM_INFO
	.align		4
.L_9:
        /*0018*/ 	.byte	0x04, 0x17
        /*001a*/ 	.short	(.L_11 - .L_10)
.L_10:
        /*001c*/ 	.word	0x00000000
        /*0020*/ 	.short	0x0001
        /*0022*/ 	.short	0x0008
        /*0024*/ 	.byte	0x00, 0xf5, 0x21, 0x00


	//----- nvinfo : EIATTR_KPARAM_INFO
	.align		4
.L_11:
        /*0028*/ 	.byte	0x04, 0x17
        /*002a*/ 	.short	(.L_13 - .L_12)
.L_12:
        /*002c*/ 	.word	0x00000000
        /*0030*/ 	.short	0x0000
        /*0032*/ 	.short	0x0000
        /*0034*/ 	.byte	0x00, 0xf5, 0x21, 0x00


	//----- nvinfo : EIATTR_SPARSE_MMA_MASK
	.align		4
.L_13:
        /*0038*/ 	.byte	0x03, 0x50
        /*003a*/ 	.short	0x0000


	//----- nvinfo : EIATTR_MAXREG_COUNT
	.align		4
        /*003c*/ 	.byte	0x03, 0x1b
        /*003e*/ 	.short	0x00ff


	//----- nvinfo : EIATTR_MERCURY_ISA_VERSION
	.align		4
        /*0040*/ 	.byte	0x03, 0x5f
        /*0042*/ 	.short	0x0101


	//----- nvinfo : EIATTR_VRC_CTA_INIT_COUNT
	.align		4
        /*0044*/ 	.byte	0x02, 0x4a
	.zero		1
	.zero		1


	//----- nvinfo : EIATTR_EXIT_INSTR_OFFSETS
	.align		4
        /*0048*/ 	.byte	0x04, 0x1c
        /*004a*/ 	.short	(.L_15 - .L_14)


	//   ....[0]....
.L_14:
        /*004c*/ 	.word	0x00000060


	//   ....[1]....
        /*0050*/ 	.word	0x000004e0


	//----- nvinfo : EIATTR_CBANK_PARAM_SIZE
	.align		4
.L_15:
        /*0054*/ 	.byte	0x03, 0x19
        /*0056*/ 	.short	0x0018


	//----- nvinfo : EIATTR_PARAM_CBANK
	.align		4
        /*0058*/ 	.byte	0x04, 0x0a
        /*005a*/ 	.short	(.L_17 - .L_16)
	.align		4
.L_16:
        /*005c*/ 	.word	index@(.nv.constant0._Z8MultiplyPiS_S_)
        /*0060*/ 	.short	0x0380
        /*0062*/ 	.short	0x0018


	//----- nvinfo : EIATTR_SW_WAR
	.align		4
.L_17:
        /*0064*/ 	.byte	0x04, 0x36
        /*0066*/ 	.short	(.L_19 - .L_18)
.L_18:
        /*0068*/ 	.word	0x00000008
.L_19:


//--------------------- .nv.callgraph             --------------------------
	.section	.nv.callgraph,"",@"SHT_CUDA_CALLGRAPH"
	.align	4
	.sectionentsize	8
	.align		4
        /*0000*/ 	.word	0x00000000
	.align		4
        /*0004*/ 	.word	0xffffffff
	.align		4
        /*0008*/ 	.word	0x00000000
	.align		4
        /*000c*/ 	.word	0xfffffffe
	.align		4
        /*0010*/ 	.word	0x00000000
	.align		4
        /*0014*/ 	.word	0xfffffffd
	.align		4
        /*0018*/ 	.word	0x00000000
	.align		4
        /*001c*/ 	.word	0xfffffffc


//--------------------- .text._Z8MultiplyPiS_S_   --------------------------
	.section	.text._Z8MultiplyPiS_S_,"ax",@progbits
	.align	128
        .global         _Z8MultiplyPiS_S_
        .type           _Z8MultiplyPiS_S_,@function
        .size           _Z8MultiplyPiS_S_,(.L_x_2 - _Z8MultiplyPiS_S_)
        .other          _Z8MultiplyPiS_S_,@"STO_CUDA_ENTRY STV_DEFAULT"
_Z8MultiplyPiS_S_:
.text._Z8MultiplyPiS_S_:
[----:B------:R-:W-:Y:S01]  /*0000*/  LDC R1, c[0x0][0x37c] ;  /* 0x0000df00ff017b82 */ /* 0x000fe20000000800 */
[----:B------:R-:W0:Y:S07]  /*0010*/  S2R R3, SR_TID.X ;  /* 0x0000000000037919 */ /* 0x000e2e0000002100 */
[----:B------:R-:W0:Y:S08]  /*0020*/  S2UR UR4, SR_CTAID.X ;  /* 0x00000000000479c3 */ /* 0x000e300000002500 */
[----:B------:R-:W0:Y:S02]  /*0030*/  LDC R0, c[0x0][0x360] ;  /* 0x0000d800ff007b82 */ /* 0x000e240000000800 */
[----:B0-----:R-:W-:-:S05]  /*0040*/  IMAD R0, R0, UR4, R3 ;  /* 0x0000000400007c24 */ /* 0x001fca000f8e0203 */
[----:B------:R-:W-:-:S13]  /*0050*/  ISETP.GT.AND P0, PT, R0, 0x1f, PT ;  /* 0x0000001f0000780c */ /* 0x000fda0003f04270 */
[----:B------:R-:W-:Y:S05]  /*0060*/  @P0 EXIT ;  /* 0x000000000000094d */ /* 0x000fea0003800000 */
[----:B------:R-:W0:Y:S01]  /*0070*/  LDCU.128 UR8, c[0x0][0x380] ;  /* 0x00007000ff0877ac */ /* 0x000e220008000c00 */
[----:B------:R-:W-:Y:S01]  /*0080*/  HFMA2 R15, -RZ, RZ, 0, 0 ;  /* 0x00000000ff0f7431 */ /* 0x000fe200000001ff */
[----:B------:R-:W-:Y:S01]  /*0090*/  MOV R6, R0 ;  /* 0x0000000000067202 */ /* 0x000fe20000000f00 */
[----:B------:R-:W1:Y:S01]  /*00a0*/  LDCU.64 UR12, c[0x0][0x358] ;  /* 0x00006b00ff0c77ac */ /* 0x000e620008000a00 */
[----:B0-----:R-:W-:Y:S02]  /*00b0*/  UIADD3 UR4, UP1, UPT, UR10, 0x20, URZ ;  /* 0x000000200a047890 */ /* 0x001fe4000ff3e0ff */
[----:B------:R-:W-:Y:S02]  /*00c0*/  UIADD3 UR6, UP0, UPT, UR8, 0x400, URZ ;  /* 0x0000040008067890 */ /* 0x000fe4000ff1e0ff */
[----:B------:R-:W-:Y:S02]  /*00d0*/  UIADD3.X UR5, UPT, UPT, URZ, UR11, URZ, UP1, !UPT ;  /* 0x0000000bff057290 */ /* 0x000fe40008ffe4ff */
[----:B------:R-:W-:Y:S01]  /*00e0*/  MOV R2, UR4 ;  /* 0x0000000400027c02 */ /* 0x000fe20008000f00 */
[----:B------:R-:W-:Y:S01]  /*00f0*/  UIADD3.X UR7, UPT, UPT, URZ, UR9, URZ, UP0, !UPT ;  /* 0x00000009ff077290 */ /* 0x000fe200087fe4ff */
[----:B------:R-:W-:-:S02]  /*0100*/  UMOV UR4, URZ ;  /* 0x000000ff00047c82 */ /* 0x000fc40008000000 */
[----:B-1----:R-:W-:-:S09]  /*0110*/  MOV R3, UR5 ;  /* 0x0000000500037c02 */ /* 0x002fd20008000f00 */
.L_x_0:
[----:B------:R-:W-:Y:S01]  /*0120*/  MOV R4, UR6 ;  /* 0x0000000600047c02 */ /* 0x000fe20008000f00 */
[----:B------:R-:W2:Y:S01]  /*0130*/  LDG.E R17, desc[UR12][R2.64+-0x20] ;  /* 0xffffe00c02117981 */ /* 0x000ea2000c1e1900 */
[----:B------:R-:W-:-:S03]  /*0140*/  MOV R5, UR7 ;  /* 0x0000000700057c02 */ /* 0x000fc60008000f00 */
[----:B------:R-:W3:Y:S01]  /*0150*/  LDG.E R26, desc[UR12][R2.64+-0x1c] ;  /* 0xffffe40c021a7981 */ /* 0x000ee2000c1e1900 */
[----:B------:R-:W-:-:S03]  /*0160*/  IMAD.WIDE R4, R6, 0x4, R4 ;  /* 0x0000000406047825 */ /* 0x000fc600078e0204 */
[----:B------:R-:W4:Y:S04]  /*0170*/  LDG.E R19, desc[UR12][R2.64+-0x18] ;  /* 0xffffe80c02137981 */ /* 0x000f28000c1e1900 */
[----:B------:R-:W2:Y:S04]  /*0180*/  LDG.E R16, desc[UR12][R4.64+-0x400] ;  /* 0xfffc000c04107981 */ /* 0x000ea8000c1e1900 */
[----:B------:R-:W3:Y:S04]  /*0190*/  LDG.E R25, desc[UR12][R4.64+-0x380] ;  /* 0xfffc800c04197981 */ /* 0x000ee8000c1e1900 */
[----:B------:R-:W4:Y:S04]  /*01a0*/  LDG.E R20, desc[UR12][R4.64+-0x300] ;  /* 0xfffd000c04147981 */ /* 0x000f28000c1e1900 */
[----:B------:R-:W5:Y:S04]  /*01b0*/  LDG.E R22, desc[UR12][R2.64+-0x14] ;  /* 0xffffec0c02167981 */ /* 0x000f68000c1e1900 */
        /* <DEDUP_REMOVED lines=11> */
[----:B------:R-:W5:Y:S01]  /*0270*/  LDG.E R18, desc[UR12][R2.64+0x4] ;  /* 0x0000040c02127981 */ /* 0x000f62000c1e1900 */
[----:B--2---:R-:W-:-:S03]  /*0280*/  IMAD R16, R16, R17, R15 ;  /* 0x0000001110107224 */ /* 0x004fc600078e020f */
[----:B------:R-:W2:Y:S01]  /*0290*/  LDG.E R17, desc[UR12][R4.64+0x80] ;  /* 0x0000800c04117981 */ /* 0x000ea2000c1e1900 */
[----:B---3--:R-:W-:-:S03]  /*02a0*/  IMAD R25, R25, R26, R16 ;  /* 0x0000001a19197224 */ /* 0x008fc600078e0210 */
[----:B------:R-:W3:Y:S04]  /*02b0*/  LDG.E R16, desc[UR12][R2.64+0x8] ;  /* 0x0000080c02107981 */ /* 0x000ee8000c1e1900 */
[----:B------:R-:W3:Y:S01]  /*02c0*/  LDG.E R15, desc[UR12][R4.64+0x100] ;  /* 0x0001000c040f7981 */ /* 0x000ee2000c1e1900 */
[----:B----4-:R-:W-:-:S03]  /*02d0*/  IMAD R25, R20, R19, R25 ;  /* 0x0000001314197224 */ /* 0x010fc600078e0219 */
[----:B------:R-:W4:Y:S04]  /*02e0*/  LDG.E R20, desc[UR12][R2.64+0xc] ;  /* 0x00000c0c02147981 */ /* 0x000f28000c1e1900 */
[----:B------:R-:W4:Y:S01]  /*02f0*/  LDG.E R19, desc[UR12][R4.64+0x180] ;  /* 0x0001800c04137981 */ /* 0x000f22000c1e1900 */
[----:B-----5:R-:W-:-:S03]  /*0300*/  IMAD R25, R21, R22, R25 ;  /* 0x0000001615197224 */ /* 0x020fc600078e0219 */
[----:B------:R-:W5:Y:S04]  /*0310*/  LDG.E R22, desc[UR12][R2.64+0x10] ;  /* 0x0000100c02167981 */ /* 0x000f68000c1e1900 */
[----:B------:R-:W5:Y:S01]  /*0320*/  LDG.E R21, desc[UR12][R4.64+0x200] ;  /* 0x0002000c04157981 */ /* 0x000f62000c1e1900 */
[----:B------:R-:W-:-:S03]  /*0330*/  IMAD R25, R24, R23, R25 ;  /* 0x0000001718197224 */ /* 0x000fc600078e0219 */
[----:B------:R-:W5:Y:S04]  /*0340*/  LDG.E R24, desc[UR12][R2.64+0x14] ;  /* 0x0000140c02187981 */ /* 0x000f68000c1e1900 */
[----:B------:R-:W5:Y:S01]  /*0350*/  LDG.E R23, desc[UR12][R4.64+0x280] ;  /* 0x0002800c04177981 */ /* 0x000f62000c1e1900 */
[----:B------:R-:W-:-:S03]  /*0360*/  IMAD R27, R13, R14, R25 ;  /* 0x0000000e0d1b7224 */ /* 0x000fc600078e0219 */
[----:B------:R-:W5:Y:S04]  /*0370*/  LDG.E R13, desc[UR12][R2.64+0x18] ;  /* 0x0000180c020d7981 */ /* 0x000f68000c1e1900 */
[----:B------:R-:W5:Y:S04]  /*0380*/  LDG.E R14, desc[UR12][R4.64+0x300] ;  /* 0x0003000c040e7981 */ /* 0x000f68000c1e1900 */
[----:B------:R-:W5:Y:S04]  /*0390*/  LDG.E R25, desc[UR12][R4.64+0x380] ;  /* 0x0003800c04197981 */ /* 0x000f68000c1e1900 */
[----:B------:R0:W5:Y:S01]  /*03a0*/  LDG.E R26, desc[UR12][R2.64+0x1c] ;  /* 0x00001c0c021a7981 */ /* 0x000162000c1e1900 */
[----:B------:R-:W-:-:S04]  /*03b0*/  IMAD R7, R7, R8, R27 ;  /* 0x0000000807077224 */ /* 0x000fc800078e021b */
[----:B------:R-:W-:-:S04]  /*03c0*/  IMAD R7, R12, R9, R7 ;  /* 0x000000090c077224 */ /* 0x000fc800078e0207 */
[----:B------:R-:W-:Y:S01]  /*03d0*/  IMAD R7, R10, R11, R7 ;  /* 0x0000000b0a077224 */ /* 0x000fe200078e0207 */
[----:B------:R-:W-:-:S04]  /*03e0*/  UIADD3 UR4, UPT, UPT, UR4, 0x10, URZ ;  /* 0x0000001004047890 */ /* 0x000fc8000fffe0ff */
[----:B------:R-:W-:Y:S01]  /*03f0*/  UISETP.NE.AND UP0, UPT, UR4, 0xc8000, UPT ;  /* 0x000c80000400788c */ /* 0x000fe2000bf05270 */
[----:B0-----:R-:W-:Y:S02]  /*0400*/  IADD3 R2, P0, PT, R2, 0x40, RZ ;  /* 0x0000004002027810 */ /* 0x001fe40007f1e0ff */
[----:B------:R-:W-:Y:S02]  /*0410*/  IADD3 R6, PT, PT, R6, 0x200, RZ ;  /* 0x0000020006067810 */ /* 0x000fe40007ffe0ff */
[----:B------:R-:W-:Y:S01]  /*0420*/  IADD3.X R3, PT, PT, RZ, R3, RZ, P0, !PT ;  /* 0x00000003ff037210 */ /* 0x000fe200007fe4ff */
[----:B--2---:R-:W-:-:S04]  /*0430*/  IMAD R7, R17, R18, R7 ;  /* 0x0000001211077224 */ /* 0x004fc800078e0207 */
[----:B---3--:R-:W-:-:S04]  /*0440*/  IMAD R7, R15, R16, R7 ;  /* 0x000000100f077224 */ /* 0x008fc800078e0207 */
[----:B----4-:R-:W-:-:S04]  /*0450*/  IMAD R7, R19, R20, R7 ;  /* 0x0000001413077224 */ /* 0x010fc800078e0207 */
[----:B-----5:R-:W-:-:S04]  /*0460*/  IMAD R7, R21, R22, R7 ;  /* 0x0000001615077224 */ /* 0x020fc800078e0207 */
[----:B------:R-:W-:-:S04]  /*0470*/  IMAD R7, R23, R24, R7 ;  /* 0x0000001817077224 */ /* 0x000fc800078e0207 */
[----:B------:R-:W-:-:S04]  /*0480*/  IMAD R7, R14, R13, R7 ;  /* 0x0000000d0e077224 */ /* 0x000fc800078e0207 */
[----:B------:R-:W-:Y:S01]  /*0490*/  IMAD R15, R25, R26, R7 ;  /* 0x0000001a190f7224 */ /* 0x000fe200078e0207 */
[----:B------:R-:W-:Y:S06]  /*04a0*/  BRA.U UP0, `(.L_x_0) ;  /* 0xfffffffd001c7547 */ /* 0x000fec000b83ffff */
[----:B------:R-:W0:Y:S02]  /*04b0*/  LDC.64 R2, c[0x0][0x390] ;  /* 0x0000e400ff027b82 */ /* 0x000e240000000a00 */
[----:B0-----:R-:W-:-:S05]  /*04c0*/  IMAD.WIDE R2, R0, 0x4, R2 ;  /* 0x0000000400027825 */ /* 0x001fca00078e0202 */
[----:B------:R-:W-:Y:S01]  /*04d0*/  STG.E desc[UR12][R2.64], R15 ;  /* 0x0000000f02007986 */ /* 0x000fe2000c10190c */
[----:B------:R-:W-:Y:S05]  /*04e0*/  EXIT ;  /* 0x000000000000794d */ /* 0x000fea0003800000 */
.L_x_1:
[----:B------:R-:W-:-:S00]  /*04f0*/  BRA `(.L_x_1) ;  /* 0xfffffffc00fc7947 */ /* 0x000fc0000383ffff */
[----:B------:R-:W-:-:S00]  /*0500*/  NOP ;  /* 0x0000000000007918 */ /* 0x000fc00000000000 */
[----:B------:R-:W-:-:S00]  /*0510*/  NOP ;  /* 0x0000000000007918 */ /* 0x000fc00000000000 */
[----:B------:R-:W-:-:S00]  /*0520*/  NOP ;  /* 0x0000000000007918 */ /* 0x000fc00000000000 */
[----:B------:R-:W-:-:S00]  /*0530*/  NOP ;  /* 0x0000000000007918 */ /* 0x000fc00000000000 */
[----:B------:R-:W-:-:S00]  /*0540*/  NOP ;  /* 0x0000000000007918 */ /* 0x000fc00000000000 */
[----:B------:R-:W-:-:S00]  /*0550*/  NOP ;  /* 0x0000000000007918 */ /* 0x000fc00000000000 */
[----:B------:R-:W-:-:S00]  /*0560*/  NOP ;  /* 0x0000000000007918 */ /* 0x000fc00000000000 */
[----:B------:R-:W-:-:S00]  /*0570*/  NOP ;  /* 0x0000000000007918 */ /* 0x000fc00000000000 */
.L_x_2:


//--------------------- .nv.shared.reserved.0     --------------------------
	.section	.nv.shared.reserved.0,"aw",@nobits
	.weak		__nv_reservedSMEM_offset_0_alias
	.size		__nv_reservedSMEM_offset_0_alias, 0, 64
	.other		__nv_reservedSMEM_offset_0_alias,@"STO_CUDA_RESERVED_SHARED STV_DEFAULT"
__nv_reservedSMEM_offset_0_alias:
	.zero		0
	.zero		64


//--------------------- .nv.constant0._Z8MultiplyPiS_S_ --------------------------
	.section	.nv.constant0._Z8MultiplyPiS_S_,"a",@progbits
	.sectionflags	@""
	.align	4
.nv.constant0._Z8MultiplyPiS_S_:
	.zero		920


//--------------------- SYMBOLS --------------------------

	.type		.nv.reservedSmem.offset0,@object
	.size		.nv.reservedSmem.offset0,0x4
